//
// Generated by NVIDIA NVVM Compiler
//
// Compiler Build ID: CL-36424714
// Cuda compilation tools, release 13.0, V13.0.88
// Based on NVVM 20.0.0
//

.version 9.0
.target sm_100
.address_size 64

	// .globl	real

.visible .entry real(
	.param .u64 .ptr .align 1 real_param_0,
	.param .u64 .ptr .align 1 real_param_1,
	.param .u32 real_param_2
)
{
	.reg .pred 	%p<2>;
	.reg .b32 	%r<10>;
	.reg .b32 	%f<2>;
	.reg .b64 	%rd<9>;

	ld.param.u64 	%rd1, [real_param_0];
	ld.param.u64 	%rd2, [real_param_1];
	ld.param.u32 	%r2, [real_param_2];
	mov.u32 	%r3, %ctaid.y;
	mov.u32 	%r4, %nctaid.x;
	mov.u32 	%r5, %ctaid.x;
	mad.lo.s32 	%r6, %r3, %r4, %r5;
	mov.u32 	%r7, %ntid.x;
	mov.u32 	%r8, %tid.x;
	mad.lo.s32 	%r1, %r6, %r7, %r8;
	setp.ge.s32 	%p1, %r1, %r2;
	@%p1 bra 	$L__BB0_2;
	cvta.to.global.u64 	%rd3, %rd2;
	cvta.to.global.u64 	%rd4, %rd1;
	shl.b32 	%r9, %r1, 1;
	mul.wide.s32 	%rd5, %r9, 4;
	add.s64 	%rd6, %rd3, %rd5;
	ld.global.nc.f32 	%f1, [%rd6];
	mul.wide.s32 	%rd7, %r1, 4;
	add.s64 	%rd8, %rd4, %rd7;
	st.global.f32 	[%rd8], %f1;
$L__BB0_2:
	ret;

}


// ===== COMPILED SASS (sm_100) =====

	.target	sm_100

	.elftype	@"ET_EXEC"


//--------------------- .note.nv.tkinfo           --------------------------
	.section	.note.nv.tkinfo,"",@"SHT_NOTE"
	.sectionflags	@"SHF_NOTE_NV_TKINFO"
	.tkinfo
        /*0018*/ 	.word	0x00000002
        /*0030*/ 	.string	""
        /*0030*/ 	.string	"ptxas"
        /*0030*/ 	.string	"Cuda compilation tools, release 13.0, V13.0.88"
        /*0030*/ 	.string	"Build cuda_13.0.r13.0/compiler.36424714_0"
        /*0030*/ 	.string	"-arch sm_100 -m 64 "



//--------------------- .note.nv.cuinfo           --------------------------
	.section	.note.nv.cuinfo,"",@"SHT_NOTE"
	.sectionflags	@"SHF_NOTE_NV_CUINFO"
        /*0018*/ 	.short	0x0002
        /*001a*/ 	.short	0x0064
        /*001c*/ 	.short	0x0082
	.zero		2


//--------------------- .nv.info                  --------------------------
	.section	.nv.info,"",@"SHT_CUDA_INFO"
	.align	4


	//----- nvinfo : EIATTR_REGCOUNT
	.align		4
        /*0000*/ 	.byte	0x04, 0x2f
        /*0002*/ 	.short	(.L_1 - .L_0)
	.align		4
.L_0:
        /*0004*/ 	.word	index@(real)
        /*0008*/ 	.word	0x0000000a


	//----- nvinfo : EIATTR_FRAME_SIZE
	.align		4
.L_1:
        /*000c*/ 	.byte	0x04, 0x11
        /*000e*/ 	.short	(.L_3 - .L_2)
	.align		4
.L_2:
        /*0010*/ 	.word	index@(real)
        /*0014*/ 	.word	0x00000000


	//----- nvinfo : EIATTR_MIN_STACK_SIZE
	.align		4
.L_3:
        /*0018*/ 	.byte	0x04, 0x12
        /*001a*/ 	.short	(.L_5 - .L_4)
	.align		4
.L_4:
        /*001c*/ 	.word	index@(real)
        /*0020*/ 	.word	0x00000000
.L_5:


//--------------------- .nv.compat                --------------------------
	.section	.nv.compat,"",@"SHT_CUDA_COMPAT_INFO"
	.align	4
        /*0000*/ 	.byte	0x02, 0x09, 0x00, 0x00, 0x02, 0x02, 0x01, 0x00, 0x02, 0x05, 0x05, 0x00, 0x03, 0x07, 0x01, 0x01
        /*0010*/ 	.byte	0x02, 0x03, 0x00, 0x00, 0x02, 0x06, 0x01, 0x00, 0x04, 0x0b, 0x08, 0x00, 0x09, 0x00, 0x00, 0x00
        /*0020*/ 	.byte	0x00, 0x00, 0x00, 0x00


//--------------------- .nv.info.real             --------------------------
	.section	.nv.info.real,"",@"SHT_CUDA_INFO"
	.sectionflags	@""
	.align	4


	//----- nvinfo : EIATTR_CUDA_API_VERSION
	.align		4
        /*0000*/ 	.byte	0x04, 0x37
        /*0002*/ 	.short	(.L_7 - .L_6)
.L_6:
        /*0004*/ 	.word	0x00000082


	//----- nvinfo : EIATTR_KPARAM_INFO
	.align		4
.L_7:
        /*0008*/ 	.byte	0x04, 0x17
        /*000a*/ 	.short	(.L_9 - .L_8)
.L_8:
        /*000c*/ 	.word	0x00000000
        /*0010*/ 	.short	0x0002
        /*0012*/ 	.short	0x0010
        /*0014*/ 	.byte	0x00, 0xf0, 0x11, 0x00


	//----- nvinfo : EIATTR_KPARAM_INFO
	.align		4
.L_9:
        /*0018*/ 	.byte	0x04, 0x17
        /*001a*/ 	.short	(.L_11 - .L_10)
.L_10:
        /*001c*/ 	.word	0x00000000
        /*0020*/ 	.short	0x0001
        /*0022*/ 	.short	0x0008
        /*0024*/ 	.byte	0x00, 0xf5, 0x21, 0x00


	//----- nvinfo : EIATTR_KPARAM_INFO
	.align		4
.L_11:
        /*0028*/ 	.byte	0x04, 0x17
        /*002a*/ 	.short	(.L_13 - .L_12)
.L_12:
        /*002c*/ 	.word	0x00000000
        /*0030*/ 	.short	0x0000
        /*0032*/ 	.short	0x0000
        /*0034*/ 	.byte	0x00, 0xf5, 0x21, 0x00


	//----- nvinfo : EIATTR_SPARSE_MMA_MASK
	.align		4
.L_13:
        /*0038*/ 	.byte	0x03, 0x50
        /*003a*/ 	.short	0x0000


	//----- nvinfo : EIATTR_MAXREG_COUNT
	.align		4
        /*003c*/ 	.byte	0x03, 0x1b
        /*003e*/ 	.short	0x00ff


	//----- nvinfo : EIATTR_MERCURY_ISA_VERSION
	.align		4
        /*0040*/ 	.byte	0x03, 0x5f
        /*0042*/ 	.short	0x0101


	//----- nvinfo : EIATTR_VRC_CTA_INIT_COUNT
	.align		4
        /*0044*/ 	.byte	0x02, 0x4a
	.zero		1
	.zero		1


	//----- nvinfo : EIATTR_EXIT_INSTR_OFFSETS
	.align		4
        /*0048*/ 	.byte	0x04, 0x1c
        /*004a*/ 	.short	(.L_15 - .L_14)


	//   ....[0]....
.L_14:
        /*004c*/ 	.word	0x000000a0


	//   ....[1]....
        /*0050*/ 	.word	0x00000130


	//----- nvinfo : EIATTR_CBANK_PARAM_SIZE
	.align		4
.L_15:
        /*0054*/ 	.byte	0x03, 0x19
        /*0056*/ 	.short	0x0014


	//----- nvinfo : EIATTR_PARAM_CBANK
	.align		4
        /*0058*/ 	.byte	0x04, 0x0a
        /*005a*/ 	.short	(.L_17 - .L_16)
	.align		4
.L_16:
        /*005c*/ 	.word	index@(.nv.constant0.real)
        /*0060*/ 	.short	0x0380
        /*0062*/ 	.short	0x0014


	//----- nvinfo : EIATTR_SW_WAR
	.align		4
.L_17:
        /*0064*/ 	.byte	0x04, 0x36
        /*0066*/ 	.short	(.L_19 - .L_18)
.L_18:
        /*0068*/ 	.word	0x00000008
.L_19:


//--------------------- .nv.callgraph             --------------------------
	.section	.nv.callgraph,"",@"SHT_CUDA_CALLGRAPH"
	.align	4
	.sectionentsize	8
	.align		4
        /*0000*/ 	.word	0x00000000
	.align		4
        /*0004*/ 	.word	0xffffffff
	.align		4
        /*0008*/ 	.word	0x00000000
	.align		4
        /*000c*/ 	.word	0xfffffffe
	.align		4
        /*0010*/ 	.word	0x00000000
	.align		4
        /*0014*/ 	.word	0xfffffffd
	.align		4
        /*0018*/ 	.word	0x00000000
	.align		4
        /*001c*/ 	.word	0xfffffffc


//--------------------- .text.real                --------------------------
	.section	.text.real,"ax",@progbits
	.align	128
        .global         real
        .type           real,@function
        .size           real,(.L_x_1 - real)
        .other          real,@"STO_CUDA_ENTRY STV_DEFAULT"
real:
.text.real:
[----:B------:R-:W-:Y:S01]  /*0000*/  LDC R1, c[0x0][0x37c] ;  /* 0x0000df00ff017b82 */ /* 0x000fe20000000800 */
[----:B------:R-:W0:Y:S07]  /*0010*/  S2R R0, SR_TID.X ;  /* 0x0000000000007919 */ /* 0x000e2e0000002100 */
[----:B------:R-:W-:Y:S01]  /*0020*/  S2UR UR4, SR_CTAID.Y ;  /* 0x00000000000479c3 */ /* 0x000fe20000002600 */
[----:B------:R-:W1:Y:S01]  /*0030*/  LDCU UR5, c[0x0][0x370] ;  /* 0x00006e00ff0577ac */ /* 0x000e620008000800 */
[----:B------:R-:W2:Y:S06]  /*0040*/  LDCU UR7, c[0x0][0x390] ;  /* 0x00007200ff0777ac */ /* 0x000eac0008000800 */
[----:B------:R-:W1:Y:S08]  /*0050*/  S2UR UR6, SR_CTAID.X ;  /* 0x00000000000679c3 */ /* 0x000e700000002500 */
[----:B------:R-:W0:Y:S01]  /*0060*/  LDC R7, c[0x0][0x360] ;  /* 0x0000d800ff077b82 */ /* 0x000e220000000800 */
[----:B-1----:R-:W-:-:S06]  /*0070*/  UIMAD UR4, UR4, UR5, UR6 ;  /* 0x00000005040472a4 */ /* 0x002fcc000f8e0206 */
[----:B0-----:R-:W-:-:S05]  /*0080*/  IMAD R7, R7, UR4, R0 ;  /* 0x0000000407077c24 */ /* 0x001fca000f8e0200 */
[----:B--2---:R-:W-:-:S13]  /*0090*/  ISETP.GE.AND P0, PT, R7, UR7, PT ;  /* 0x0000000707007c0c */ /* 0x004fda000bf06270 */
[----:B------:R-:W-:Y:S05]  /*00a0*/  @P0 EXIT ;  /* 0x000000000000094d */ /* 0x000fea0003800000 */
[----:B------:R-:W0:Y:S01]  /*00b0*/  LDC.64 R2, c[0x0][0x388] ;  /* 0x0000e200ff027b82 */ /* 0x000e220000000a00 */
[----:B------:R-:W1:Y:S01]  /*00c0*/  LDCU.64 UR4, c[0x0][0x358] ;  /* 0x00006b00ff0477ac */ /* 0x000e620008000a00 */
[----:B------:R-:W-:-:S05]  /*00d0*/  SHF.L.U32 R5, R7, 0x1, RZ ;  /* 0x0000000107057819 */ /* 0x000fca00000006ff */
[----:B0-----:R-:W-:Y:S02]  /*00e0*/  IMAD.WIDE R2, R5, 0x4, R2 ;  /* 0x0000000405027825 */ /* 0x001fe400078e0202 */
[----:B------:R-:W0:Y:S04]  /*00f0*/  LDC.64 R4, c[0x0][0x380] ;  /* 0x0000e000ff047b82 */ /* 0x000e280000000a00 */
[----:B-1----:R-:W2:Y:S01]  /*0100*/  LDG.E.CONSTANT R3, desc[UR4][R2.64] ;  /* 0x0000000402037981 */ /* 0x002ea2000c1e9900 */
[----:B0-----:R-:W-:-:S05]  /*0110*/  IMAD.WIDE R4, R7, 0x4, R4 ;  /* 0x0000000407047825 */ /* 0x001fca00078e0204 */
[----:B--2---:R-:W-:Y:S01]  /*0120*/  STG.E desc[UR4][R4.64], R3 ;  /* 0x0000000304007986 */ /* 0x004fe2000c101904 */
[----:B------:R-:W-:Y:S05]  /*0130*/  EXIT ;  /* 0x000000000000794d */ /* 0x000fea0003800000 */
.L_x_0:
[----:B------:R-:W-:-:S00]  /*0140*/  BRA `(.L_x_0) ;  /* 0xfffffffc00fc7947 */ /* 0x000fc0000383ffff */
[----:B------:R-:W-:-:S00]  /*0150*/  NOP ;  /* 0x0000000000007918 */ /* 0x000fc00000000000 */
        /* <DEDUP_REMOVED lines=10> */
.L_x_1:


//--------------------- .nv.shared.reserved.0     --------------------------
	.section	.nv.shared.reserved.0,"aw",@nobits
	.weak		__nv_reservedSMEM_offset_0_alias
	.size		__nv_reservedSMEM_offset_0_alias, 0, 64
	.other		__nv_reservedSMEM_offset_0_alias,@"STO_CUDA_RESERVED_SHARED STV_DEFAULT"
__nv_reservedSMEM_offset_0_alias:
	.zero		0
	.zero		64


//--------------------- .nv.constant0.real        --------------------------
	.section	.nv.constant0.real,"a",@progbits
	.sectionflags	@""
	.align	4
.nv.constant0.real:
	.zero		916


//--------------------- SYMBOLS --------------------------

	.type		.nv.reservedSmem.offset0,@object
	.size		.nv.reservedSmem.offset0,0x4
